	.headerflags	@"EF_CUDA_TEXMODE_UNIFIED EF_CUDA_64BIT_ADDRESS EF_CUDA_ACCELERATORS EF_CUDA_SM90 EF_CUDA_VIRTUAL_SM(EF_CUDA_SM90)"
	.elftype	@"ET_EXEC"


//--------------------- .nv.info                  --------------------------
	.section	.nv.info,"",@"SHT_CUDA_INFO"
	.align	4


	//----- nvinfo : EIATTR_REGCOUNT
	.align		4
        /*0000*/ 	.byte	0x04, 0x2f
        /*0002*/ 	.short	(.L_2 - .L_1)
	.align		4
.L_1:
        /*0004*/ 	.word	index@(triton_per_fused__native_batch_norm_legit_convolution_relu_12)
        /*0008*/ 	.word	0x0000001f


	//----- nvinfo : EIATTR_MIN_STACK_SIZE
	.align		4
.L_2:
        /*000c*/ 	.byte	0x04, 0x12
        /*000e*/ 	.short	(.L_4 - .L_3)
	.align		4
.L_3:
        /*0010*/ 	.word	index@(triton_per_fused__native_batch_norm_legit_convolution_relu_12)
        /*0014*/ 	.word	0x00000000


	//----- nvinfo : EIATTR_FRAME_SIZE
	.align		4
.L_4:
        /*0018*/ 	.byte	0x04, 0x11
        /*001a*/ 	.short	(.L_6 - .L_5)
	.align		4
.L_5:
        /*001c*/ 	.word	index@(triton_per_fused__native_batch_norm_legit_convolution_relu_12)
        /*0020*/ 	.word	0x00000000


	//----- nvinfo : EIATTR_MIN_STACK_SIZE
	.align		4
.L_6:
        /*0024*/ 	.byte	0x04, 0x12
        /*0026*/ 	.short	(.L_8 - .L_7)
	.align		4
.L_7:
        /*0028*/ 	.word	index@(triton_per_fused__native_batch_norm_legit_convolution_relu_12)
        /*002c*/ 	.word	0x00000000
.L_8:


//--------------------- .nv.info.triton_per_fused__native_batch_norm_legit_convolution_relu_12 --------------------------
	.section	.nv.info.triton_per_fused__native_batch_norm_legit_convolution_relu_12,"",@"SHT_CUDA_INFO"
	.sectionflags	@""
	.align	4


	//----- nvinfo : EIATTR_CUDA_API_VERSION
	.align		4
        /*0000*/ 	.byte	0x04, 0x37
        /*0002*/ 	.short	(.L_10 - .L_9)
.L_9:
        /*0004*/ 	.word	0x0000007c


	//----- nvinfo : EIATTR_KPARAM_INFO
	.align		4
.L_10:
        /*0008*/ 	.byte	0x04, 0x17
        /*000a*/ 	.short	(.L_12 - .L_11)
.L_11:
        /*000c*/ 	.word	0x00000000
        /*0010*/ 	.short	0x0006
        /*0012*/ 	.short	0x002c
        /*0014*/ 	.byte	0x00, 0xf0, 0x11, 0x00


	//----- nvinfo : EIATTR_KPARAM_INFO
	.align		4
.L_12:
        /*0018*/ 	.byte	0x04, 0x17
        /*001a*/ 	.short	(.L_14 - .L_13)
.L_13:
        /*001c*/ 	.word	0x00000000
        /*0020*/ 	.short	0x0005
        /*0022*/ 	.short	0x0028
        /*0024*/ 	.byte	0x00, 0xf0, 0x11, 0x00


	//----- nvinfo : EIATTR_KPARAM_INFO
	.align		4
.L_14:
        /*0028*/ 	.byte	0x04, 0x17
        /*002a*/ 	.short	(.L_16 - .L_15)
.L_15:
        /*002c*/ 	.word	0x00000000
        /*0030*/ 	.short	0x0004
        /*0032*/ 	.short	0x0020
        /*0034*/ 	.byte	0x00, 0xf4, 0x21, 0x00


	//----- nvinfo : EIATTR_KPARAM_INFO
	.align		4
.L_16:
        /*0038*/ 	.byte	0x04, 0x17
        /*003a*/ 	.short	(.L_18 - .L_17)
.L_17:
        /*003c*/ 	.word	0x00000000
        /*0040*/ 	.short	0x0003
        /*0042*/ 	.short	0x0018
        /*0044*/ 	.byte	0x00, 0xf4, 0x21, 0x00


	//----- nvinfo : EIATTR_KPARAM_INFO
	.align		4
.L_18:
        /*0048*/ 	.byte	0x04, 0x17
        /*004a*/ 	.short	(.L_20 - .L_19)
.L_19:
        /*004c*/ 	.word	0x00000000
        /*0050*/ 	.short	0x0002
        /*0052*/ 	.short	0x0010
        /*0054*/ 	.byte	0x00, 0xf4, 0x21, 0x00


	//----- nvinfo : EIATTR_KPARAM_INFO
	.align		4
.L_20:
        /*0058*/ 	.byte	0x04, 0x17
        /*005a*/ 	.short	(.L_22 - .L_21)
.L_21:
        /*005c*/ 	.word	0x00000000
        /*0060*/ 	.short	0x0001
        /*0062*/ 	.short	0x0008
        /*0064*/ 	.byte	0x00, 0xf4, 0x21, 0x00


	//----- nvinfo : EIATTR_KPARAM_INFO
	.align		4
.L_22:
        /*0068*/ 	.byte	0x04, 0x17
        /*006a*/ 	.short	(.L_24 - .L_23)
.L_23:
        /*006c*/ 	.word	0x00000000
        /*0070*/ 	.short	0x0000
        /*0072*/ 	.short	0x0000
        /*0074*/ 	.byte	0x00, 0xf4, 0x21, 0x00


	//----- nvinfo : EIATTR_SPARSE_MMA_MASK
	.align		4
.L_24:
        /*0078*/ 	.byte	0x03, 0x50
        /*007a*/ 	.short	0x0000


	//----- nvinfo : EIATTR_MAXREG_COUNT
	.align		4
        /*007c*/ 	.byte	0x03, 0x1b
        /*007e*/ 	.short	0x00ff


	//----- nvinfo : EIATTR_COOP_GROUP_MASK_REGIDS
	.align		4
        /*0080*/ 	.byte	0x04, 0x29
        /*0082*/ 	.short	(.L_26 - .L_25)


	//   ....[0]....
.L_25:
        /*0084*/ 	.word	0xffffffff


	//   ....[1]....
        /*0088*/ 	.word	0xffffffff


	//   ....[2]....
        /*008c*/ 	.word	0xffffffff


	//   ....[3]....
        /*0090*/ 	.word	0xffffffff


	//   ....[4]....
        /*0094*/ 	.word	0xffffffff


	//   ....[5]....
        /*0098*/ 	.word	0xffffffff


	//   ....[6]....
        /*009c*/ 	.word	0xffffffff


	//   ....[7]....
        /*00a0*/ 	.word	0xffffffff


	//   ....[8]....
        /*00a4*/ 	.word	0xffffffff


	//   ....[9]....
        /*00a8*/ 	.word	0xffffffff


	//   ....[10]....
        /*00ac*/ 	.word	0xffffffff


	//   ....[11]....
        /*00b0*/ 	.word	0xffffffff


	//   ....[12]....
        /*00b4*/ 	.word	0xffffffff


	//   ....[13]....
        /*00b8*/ 	.word	0xffffffff


	//   ....[14]....
        /*00bc*/ 	.word	0xffffffff


	//   ....[15]....
        /*00c0*/ 	.word	0xffffffff


	//----- nvinfo : EIATTR_COOP_GROUP_INSTR_OFFSETS
	.align		4
.L_26:
        /*00c4*/ 	.byte	0x04, 0x28
        /*00c6*/ 	.short	(.L_28 - .L_27)


	//   ....[0]....
.L_27:
        /*00c8*/ 	.word	0x000001d0


	//   ....[1]....
        /*00cc*/ 	.word	0x000001f0


	//   ....[2]....
        /*00d0*/ 	.word	0x00000210


	//   ....[3]....
        /*00d4*/ 	.word	0x00000230


	//   ....[4]....
        /*00d8*/ 	.word	0x00000250


	//   ....[5]....
        /*00dc*/ 	.word	0x000002c0


	//   ....[6]....
        /*00e0*/ 	.word	0x000002e0


	//   ....[7]....
        /*00e4*/ 	.word	0x00000310


	//   ....[8]....
        /*00e8*/ 	.word	0x00000410


	//   ....[9]....
        /*00ec*/ 	.word	0x00000430


	//   ....[10]....
        /*00f0*/ 	.word	0x00000450


	//   ....[11]....
        /*00f4*/ 	.word	0x00000470


	//   ....[12]....
        /*00f8*/ 	.word	0x00000490


	//   ....[13]....
        /*00fc*/ 	.word	0x000004f0


	//   ....[14]....
        /*0100*/ 	.word	0x00000510


	//   ....[15]....
        /*0104*/ 	.word	0x00000530


	//----- nvinfo : EIATTR_EXIT_INSTR_OFFSETS
	.align		4
.L_28:
        /*0108*/ 	.byte	0x04, 0x1c
        /*010a*/ 	.short	(.L_30 - .L_29)


	//   ....[0]....
.L_29:
        /*010c*/ 	.word	0x00000720


	//   ....[1]....
        /*0110*/ 	.word	0x00000740


	//----- nvinfo : EIATTR_REQNTID
	.align		4
.L_30:
        /*0114*/ 	.byte	0x04, 0x10
        /*0116*/ 	.short	(.L_32 - .L_31)
.L_31:
        /*0118*/ 	.word	0x00000100
        /*011c*/ 	.word	0x00000001
        /*0120*/ 	.word	0x00000001


	//----- nvinfo : EIATTR_CBANK_PARAM_SIZE
	.align		4
.L_32:
        /*0124*/ 	.byte	0x03, 0x19
        /*0126*/ 	.short	0x0030


	//----- nvinfo : EIATTR_PARAM_CBANK
	.align		4
        /*0128*/ 	.byte	0x04, 0x0a
        /*012a*/ 	.short	(.L_34 - .L_33)
	.align		4
.L_33:
        /*012c*/ 	.word	index@(.nv.constant0.triton_per_fused__native_batch_norm_legit_convolution_relu_12)
        /*0130*/ 	.short	0x0210
        /*0132*/ 	.short	0x0030


	//----- nvinfo : EIATTR_SW_WAR
	.align		4
.L_34:
        /*0134*/ 	.byte	0x04, 0x36
        /*0136*/ 	.short	(.L_36 - .L_35)
.L_35:
        /*0138*/ 	.word	0x00000008
.L_36:


//--------------------- .nv.callgraph             --------------------------
	.section	.nv.callgraph,"",@"SHT_CUDA_CALLGRAPH"
	.align	4
	.sectionentsize	8
	.align		4
        /*0000*/ 	.word	0x00000000
	.align		4
        /*0004*/ 	.word	0xffffffff
	.align		4
        /*0008*/ 	.word	0x00000000
	.align		4
        /*000c*/ 	.word	0xfffffffe
	.align		4
        /*0010*/ 	.word	0x00000000
	.align		4
        /*0014*/ 	.word	0xfffffffd
	.align		4
        /*0018*/ 	.word	0x00000000
	.align		4
        /*001c*/ 	.word	0xfffffffc


//--------------------- .nv.constant4             --------------------------
	.section	.nv.constant4,"a",@progbits
	.align	8
	.align		8
.nv.constant4:
        /*0000*/ 	.dword	_$_str


//--------------------- .text.triton_per_fused__native_batch_norm_legit_convolution_relu_12 --------------------------
	.section	.text.triton_per_fused__native_batch_norm_legit_convolution_relu_12,"ax",@progbits
	.sectionflags	@"SHF_BARRIERS=1"
	.align	128
        .global         triton_per_fused__native_batch_norm_legit_convolution_relu_12
        .type           triton_per_fused__native_batch_norm_legit_convolution_relu_12,@function
        .size           triton_per_fused__native_batch_norm_legit_convolution_relu_12,(.L_x_1 - triton_per_fused__native_batch_norm_legit_convolution_relu_12)
        .other          triton_per_fused__native_batch_norm_legit_convolution_relu_12,@"STO_CUDA_ENTRY STV_DEFAULT"
triton_per_fused__native_batch_norm_legit_convolution_relu_12:
.text.triton_per_fused__native_batch_norm_legit_convolution_relu_12:
[----:B------:R-:W0:Y:S02]  /*0000*/  LDC R1, c[0x0][0x28] ;  /* 0x00000a00ff017b82 */ /* 0x000e240000000800 */
[----:B------:R-:W1:Y:S01]  /*0010*/  S2R R0, SR_CTAID.X ;  /* 0x0000000000007919 */ /* 0x000e620000002500 */
[----:B------:R-:W2:Y:S01]  /*0020*/  LDC.64 R12, c[0x0][0x218] ;  /* 0x00008600ff0c7b82 */ /* 0x000ea20000000a00 */
[----:B------:R-:W-:Y:S01]  /*0030*/  ULDC.64 UR6, c[0x0][0x208] ;  /* 0x0000820000067ab9 */ /* 0x000fe20000000a00 */
[----:B------:R-:W3:Y:S06]  /*0040*/  S2R R19, SR_TID.X ;  /* 0x0000000000137919 */ /* 0x000eec0000002100 */
[----:B------:R-:W4:Y:S01]  /*0050*/  LDC.64 R2, c[0x0][0x210] ;  /* 0x00008400ff027b82 */ /* 0x000f220000000a00 */
[----:B-1----:R-:W-:-:S04]  /*0060*/  SHF.R.S32.HI R5, RZ, 0x1f, R0 ;  /* 0x0000001fff057819 */ /* 0x002fc80000011400 */
[----:B------:R-:W-:Y:S02]  /*0070*/  LEA.HI R5, R5, R0, RZ, 0x6 ;  /* 0x0000000005057211 */ /* 0x000fe400078f30ff */
[----:B---3--:R-:W-:Y:S02]  /*0080*/  SHF.L.U32 R10, R19, 0x2, RZ ;  /* 0x00000002130a7819 */ /* 0x008fe400000006ff */
[----:B------:R-:W-:Y:S02]  /*0090*/  LOP3.LUT R5, R5, 0xffffffc0, RZ, 0xc0, !PT ;  /* 0xffffffc005057812 */ /* 0x000fe400078ec0ff */
[----:B------:R-:W-:Y:S02]  /*00a0*/  LOP3.LUT R11, R10, 0x3fc, RZ, 0xc0, !PT ;  /* 0x000003fc0a0b7812 */ /* 0x000fe400078ec0ff */
[----:B------:R-:W-:Y:S02]  /*00b0*/  IADD3 R5, -R5, R0, RZ ;  /* 0x0000000005057210 */ /* 0x000fe40007ffe1ff */
[----:B------:R-:W-:-:S03]  /*00c0*/  LEA R11, R0, R11, 0xa ;  /* 0x0000000b000b7211 */ /* 0x000fc600078e50ff */
[----:B--2---:R-:W-:-:S04]  /*00d0*/  IMAD.WIDE R12, R5, 0x4, R12 ;  /* 0x00000004050c7825 */ /* 0x004fc800078e020c */
[----:B----4-:R-:W-:Y:S02]  /*00e0*/  IMAD.WIDE R2, R11, 0x4, R2 ;  /* 0x000000040b027825 */ /* 0x010fe400078e0202 */
[----:B------:R-:W2:Y:S04]  /*00f0*/  LDG.E.EL R12, desc[UR6][R12.64] ;  /* 0x000000060c0c7981 */ /* 0x000ea8000c2e1900 */
[----:B------:R-:W2:Y:S01]  /*0100*/  LDG.E.128 R4, desc[UR6][R2.64] ;  /* 0x0000000602047981 */ /* 0x000ea2000c1e1d00 */
[----:B------:R-:W1:Y:S01]  /*0110*/  S2UR UR5, SR_CgaCtaId ;  /* 0x00000000000579c3 */ /* 0x000e620000008800 */
[C---:B------:R-:W-:Y:S01]  /*0120*/  LOP3.LUT P1, RZ, R19.reuse, 0x1f, RZ, 0xc0, !PT ;  /* 0x0000001f13ff7812 */ /* 0x040fe2000782c0ff */
[----:B------:R-:W-:Y:S01]  /*0130*/  UMOV UR4, 0x400 ;  /* 0x0000040000047882 */ /* 0x000fe20000000000 */
[----:B------:R-:W-:Y:S01]  /*0140*/  ISETP.GE.AND P2, PT, R19, 0x8, PT ;  /* 0x000000081300780c */ /* 0x000fe20003f46270 */
[----:B-1----:R-:W-:Y:S01]  /*0150*/  UPRMT UR4, UR5, 0x654, UR4 ;  /* 0x0000065405047896 */ /* 0x002fe20008000004 */
[--C-:B--2---:R-:W-:Y:S01]  /*0160*/  FADD R4, R4, R12.reuse ;  /* 0x0000000c04047221 */ /* 0x104fe20000000000 */
[--C-:B------:R-:W-:Y:S01]  /*0170*/  FADD R5, R5, R12.reuse ;  /* 0x0000000c05057221 */ /* 0x100fe20000000000 */
[----:B------:R-:W-:-:S03]  /*0180*/  FADD R6, R6, R12 ;  /* 0x0000000c06067221 */ /* 0x000fc60000000000 */
[----:B------:R-:W-:Y:S01]  /*0190*/  FADD R15, R4, R5 ;  /* 0x00000005040f7221 */ /* 0x000fe20000000000 */
[----:B------:R-:W-:-:S03]  /*01a0*/  FADD R7, R7, R12 ;  /* 0x0000000c07077221 */ /* 0x000fc60000000000 */
[----:B------:R-:W-:-:S04]  /*01b0*/  FADD R14, R6, R15 ;  /* 0x0000000f060e7221 */ /* 0x000fc80000000000 */
[----:B------:R-:W-:-:S05]  /*01c0*/  FADD R14, R7, R14 ;  /* 0x0000000e070e7221 */ /* 0x000fca0000000000 */
[----:B------:R-:W1:Y:S02]  /*01d0*/  SHFL.BFLY PT, R15, R14, 0x10, 0x1f ;  /* 0x0e001f000e0f7f89 */ /* 0x000e6400000e0000 */
[----:B-1----:R-:W-:-:S05]  /*01e0*/  FADD R15, R14, R15 ;  /* 0x0000000f0e0f7221 */ /* 0x002fca0000000000 */
[----:B------:R-:W1:Y:S02]  /*01f0*/  SHFL.BFLY PT, R16, R15, 0x8, 0x1f ;  /* 0x0d001f000f107f89 */ /* 0x000e6400000e0000 */
[----:B-1----:R-:W-:-:S05]  /*0200*/  FADD R16, R15, R16 ;  /* 0x000000100f107221 */ /* 0x002fca0000000000 */
[----:B------:R-:W1:Y:S02]  /*0210*/  SHFL.BFLY PT, R13, R16, 0x4, 0x1f ;  /* 0x0c801f00100d7f89 */ /* 0x000e6400000e0000 */
[----:B-1----:R-:W-:-:S05]  /*0220*/  FADD R13, R16, R13 ;  /* 0x0000000d100d7221 */ /* 0x002fca0000000000 */
[----:B------:R-:W1:Y:S02]  /*0230*/  SHFL.BFLY PT, R12, R13, 0x2, 0x1f ;  /* 0x0c401f000d0c7f89 */ /* 0x000e6400000e0000 */
[----:B-1----:R-:W-:-:S05]  /*0240*/  FADD R17, R13, R12 ;  /* 0x0000000c0d117221 */ /* 0x002fca0000000000 */
[----:B------:R-:W1:Y:S01]  /*0250*/  SHFL.BFLY PT, R12, R17, 0x1, 0x1f ;  /* 0x0c201f00110c7f89 */ /* 0x000e6200000e0000 */
[----:B------:R-:W-:Y:S01]  /*0260*/  SHF.R.U32.HI R14, RZ, 0x3, R19 ;  /* 0x00000003ff0e7819 */ /* 0x000fe20000011613 */
[----:B-1----:R-:W-:-:S03]  /*0270*/  FADD R15, R17, R12 ;  /* 0x0000000c110f7221 */ /* 0x002fc60000000000 */
[----:B------:R-:W-:-:S05]  /*0280*/  LOP3.LUT R12, R14, 0x1c, RZ, 0xc0, !PT ;  /* 0x0000001c0e0c7812 */ /* 0x000fca00078ec0ff */
[----:B------:R-:W-:Y:S01]  /*0290*/  @!P1 STS [R12+UR4], R15 ;  /* 0x0000000f0c009988 */ /* 0x000fe20008000804 */
[----:B------:R-:W-:Y:S06]  /*02a0*/  BAR.SYNC.DEFER_BLOCKING 0x0 ;  /* 0x0000000000007b1d */ /* 0x000fec0000010000 */
[----:B------:R-:W1:Y:S04]  /*02b0*/  @!P2 LDS R9, [R10+UR4] ;  /* 0x000000040a09a984 */ /* 0x000e680008000800 */
[----:B-1----:R-:W1:Y:S02]  /*02c0*/  SHFL.BFLY PT, R14, R9, 0x4, 0x1f ;  /* 0x0c801f00090e7f89 */ /* 0x002e6400000e0000 */
[----:B-1----:R-:W-:-:S05]  /*02d0*/  FADD R14, R9, R14 ;  /* 0x0000000e090e7221 */ /* 0x002fca0000000000 */
[----:B------:R-:W1:Y:S01]  /*02e0*/  SHFL.BFLY PT, R13, R14, 0x2, 0x1f ;  /* 0x0c401f000e0d7f89 */ /* 0x000e6200000e0000 */
[----:B------:R-:W-:Y:S01]  /*02f0*/  LOP3.LUT P0, RZ, R19, 0x7, RZ, 0xc0, !PT ;  /* 0x0000000713ff7812 */ /* 0x000fe2000780c0ff */
[----:B-1----:R-:W-:-:S05]  /*0300*/  FADD R13, R14, R13 ;  /* 0x0000000d0e0d7221 */ /* 0x002fca0000000000 */
[----:B------:R-:W1:Y:S01]  /*0310*/  SHFL.BFLY PT, R16, R13, 0x1, 0x1f ;  /* 0x0c201f000d107f89 */ /* 0x000e6200000e0000 */
[----:B------:R-:W-:Y:S01]  /*0320*/  ISETP.LT.AND P0, PT, R19, 0x8, !P0 ;  /* 0x000000081300780c */ /* 0x000fe20004701270 */
[----:B-1----:R-:W-:-:S12]  /*0330*/  FADD R17, R13, R16 ;  /* 0x000000100d117221 */ /* 0x002fd80000000000 */
[----:B------:R-:W-:Y:S01]  /*0340*/  @P0 STS [R10+UR4], R17 ;  /* 0x000000110a000988 */ /* 0x000fe20008000804 */
[----:B------:R-:W-:Y:S06]  /*0350*/  BAR.SYNC.DEFER_BLOCKING 0x0 ;  /* 0x0000000000007b1d */ /* 0x000fec0000010000 */
[----:B------:R-:W1:Y:S02]  /*0360*/  LDS R15, [UR4] ;  /* 0x00000004ff0f7984 */ /* 0x000e640008000800 */
[----:B-1----:R-:W-:-:S04]  /*0370*/  FADD R15, RZ, R15 ;  /* 0x0000000fff0f7221 */ /* 0x002fc80000000000 */
[----:B------:R-:W-:-:S04]  /*0380*/  FMUL R16, R15, 0.0009765625 ;  /* 0x3a8000000f107820 */ /* 0x000fc80000400000 */
[--C-:B------:R-:W-:Y:S01]  /*0390*/  FADD R22, R5, -R16.reuse ;  /* 0x8000001005167221 */ /* 0x100fe20000000000 */
[----:B------:R-:W-:-:S03]  /*03a0*/  FADD R20, R4, -R16 ;  /* 0x8000001004147221 */ /* 0x000fc60000000000 */
[----:B------:R-:W-:Y:S01]  /*03b0*/  FMUL R9, R22, R22 ;  /* 0x0000001616097220 */ /* 0x000fe20000400000 */
[----:B------:R-:W-:-:S03]  /*03c0*/  FADD R18, R6, -R16 ;  /* 0x8000001006127221 */ /* 0x000fc60000000000 */
[----:B------:R-:W-:Y:S01]  /*03d0*/  FFMA R9, R20, R20, R9 ;  /* 0x0000001414097223 */ /* 0x000fe20000000009 */
[----:B------:R-:W-:-:S03]  /*03e0*/  FADD R24, R7, -R16 ;  /* 0x8000001007187221 */ /* 0x000fc60000000000 */
[----:B------:R-:W-:-:S04]  /*03f0*/  FFMA R9, R18, R18, R9 ;  /* 0x0000001212097223 */ /* 0x000fc80000000009 */
[----:B------:R-:W-:-:S05]  /*0400*/  FFMA R9, R24, R24, R9 ;  /* 0x0000001818097223 */ /* 0x000fca0000000009 */
        /* <DEDUP_REMOVED lines=8> */
[----:B------:R-:W1:Y:S02]  /*0490*/  SHFL.BFLY PT, R28, R15, 0x1, 0x1f ;  /* 0x0c201f000f1c7f89 */ /* 0x000e6400000e0000 */
[----:B-1----:R-:W-:Y:S01]  /*04a0*/  FADD R17, R15, R28 ;  /* 0x0000001c0f117221 */ /* 0x002fe20000000000 */
[----:B------:R-:W-:Y:S06]  /*04b0*/  BAR.SYNC.DEFER_BLOCKING 0x0 ;  /* 0x0000000000007b1d */ /* 0x000fec0000010000 */
[----:B------:R-:W-:Y:S02]  /*04c0*/  @!P1 STS [R12+UR4], R17 ;  /* 0x000000110c009988 */ /* 0x000fe40008000804 */
[----:B------:R-:W-:Y:S06]  /*04d0*/  BAR.SYNC.DEFER_BLOCKING 0x0 ;  /* 0x0000000000007b1d */ /* 0x000fec0000010000 */
[----:B------:R-:W1:Y:S04]  /*04e0*/  @!P2 LDS R8, [R10+UR4] ;  /* 0x000000040a08a984 */ /* 0x000e680008000800 */
[----:B-1----:R-:W1:Y:S02]  /*04f0*/  SHFL.BFLY PT, R9, R8, 0x4, 0x1f ;  /* 0x0c801f0008097f89 */ /* 0x002e6400000e0000 */
[----:B-1----:R-:W-:-:S05]  /*0500*/  FADD R13, R8, R9 ;  /* 0x00000009080d7221 */ /* 0x002fca0000000000 */
[----:B------:R-:W1:Y:S02]  /*0510*/  SHFL.BFLY PT, R14, R13, 0x2, 0x1f ;  /* 0x0c401f000d0e7f89 */ /* 0x000e6400000e0000 */
[----:B-1----:R-:W-:-:S05]  /*0520*/  FADD R14, R13, R14 ;  /* 0x0000000e0d0e7221 */ /* 0x002fca0000000000 */
[----:B------:R-:W1:Y:S02]  /*0530*/  SHFL.BFLY PT, R9, R14, 0x1, 0x1f ;  /* 0x0c201f000e097f89 */ /* 0x000e6400000e0000 */
[----:B-1----:R-:W-:Y:S01]  /*0540*/  FADD R21, R14, R9 ;  /* 0x000000090e157221 */ /* 0x002fe20000000000 */
[----:B------:R-:W-:Y:S01]  /*0550*/  HFMA2.MMA R17, -RZ, RZ, 0.8125, 0 ;  /* 0x3a800000ff117435 */ /* 0x000fe200000001ff */
[----:B------:R-:W1:Y:S03]  /*0560*/  LDC.64 R14, c[0x0][0x220] ;  /* 0x00008800ff0e7b82 */ /* 0x000e660000000a00 */
[----:B------:R-:W-:Y:S05]  /*0570*/  @P0 STS [R10+UR4], R21 ;  /* 0x000000150a000988 */ /* 0x000fea0008000804 */
[----:B------:R-:W-:Y:S06]  /*0580*/  BAR.SYNC.DEFER_BLOCKING 0x0 ;  /* 0x0000000000007b1d */ /* 0x000fec0000010000 */
[----:B------:R-:W2:Y:S01]  /*0590*/  LDS R9, [UR4] ;  /* 0x00000004ff097984 */ /* 0x000ea20008000800 */
[----:B------:R-:W-:Y:S01]  /*05a0*/  LOP3.LUT P4, RZ, R19, 0xff, RZ, 0xc0, !PT ;  /* 0x000000ff13ff7812 */ /* 0x000fe2000788c0ff */
[----:B--2---:R-:W-:-:S02]  /*05b0*/  FADD R12, RZ, R9 ;  /* 0x00000009ff0c7221 */ /* 0x004fc40000000000 */
[----:B------:R-:W2:Y:S02]  /*05c0*/  LDC.64 R8, c[0x0][0x228] ;  /* 0x00008a00ff087b82 */ /* 0x000ea40000000a00 */
[----:B------:R-:W-:-:S06]  /*05d0*/  FFMA R17, R12, R17, 9.9999997473787516356e-06 ;  /* 0x3727c5ac0c117423 */ /* 0x000fcc0000000011 */
[----:B------:R-:W3:Y:S01]  /*05e0*/  MUFU.RSQ R17, R17 ;  /* 0x0000001100117308 */ /* 0x000ee20000001400 */
[----:B------:R-:W4:Y:S01]  /*05f0*/  LDC.64 R12, c[0x0][0x230] ;  /* 0x00008c00ff0c7b82 */ /* 0x000f220000000a00 */
[----:B------:R0:W-:Y:S01]  /*0600*/  STG.E.128 desc[UR6][R2.64], R4 ;  /* 0x0000000402007986 */ /* 0x0001e2000c101d06 */
[-C--:B---3--:R-:W-:Y:S01]  /*0610*/  FMUL R20, R20, R17.reuse ;  /* 0x0000001114147220 */ /* 0x088fe20000400000 */
[-C--:B------:R-:W-:Y:S01]  /*0620*/  FMUL R22, R22, R17.reuse ;  /* 0x0000001116167220 */ /* 0x080fe20000400000 */
[-C--:B------:R-:W-:Y:S01]  /*0630*/  FMUL R10, R18, R17.reuse ;  /* 0x00000011120a7220 */ /* 0x080fe20000400000 */
[----:B------:R-:W-:Y:S02]  /*0640*/  FMUL R24, R24, R17 ;  /* 0x0000001118187220 */ /* 0x000fe40000400000 */
[----:B------:R-:W-:Y:S02]  /*0650*/  FSETP.GEU.AND P0, PT, R20, RZ, PT ;  /* 0x000000ff1400720b */ /* 0x000fe40003f0e000 */
[----:B------:R-:W-:-:S02]  /*0660*/  FSETP.GEU.AND P1, PT, R22, RZ, PT ;  /* 0x000000ff1600720b */ /* 0x000fc40003f2e000 */
[----:B------:R-:W-:Y:S02]  /*0670*/  FSETP.GEU.AND P2, PT, R10, RZ, PT ;  /* 0x000000ff0a00720b */ /* 0x000fe40003f4e000 */
[----:B------:R-:W-:Y:S01]  /*0680*/  FSETP.GEU.AND P3, PT, R24, RZ, PT ;  /* 0x000000ff1800720b */ /* 0x000fe20003f6e000 */
[----:B--2---:R-:W-:Y:S01]  /*0690*/  IMAD.WIDE R18, R11, 0x4, R8 ;  /* 0x000000040b127825 */ /* 0x004fe200078e0208 */
[----:B------:R-:W-:Y:S02]  /*06a0*/  FSEL R8, R20, RZ, P0 ;  /* 0x000000ff14087208 */ /* 0x000fe40000000000 */
[----:B------:R-:W-:Y:S01]  /*06b0*/  FSEL R9, R22, RZ, P1 ;  /* 0x000000ff16097208 */ /* 0x000fe20000800000 */
[----:B----4-:R-:W-:Y:S01]  /*06c0*/  IMAD.WIDE R12, R0, 0x4, R12 ;  /* 0x00000004000c7825 */ /* 0x010fe200078e020c */
[----:B------:R-:W-:Y:S02]  /*06d0*/  FSEL R10, R10, RZ, P2 ;  /* 0x000000ff0a0a7208 */ /* 0x000fe40001000000 */
[----:B------:R-:W-:Y:S01]  /*06e0*/  FSEL R11, R24, RZ, P3 ;  /* 0x000000ff180b7208 */ /* 0x000fe20001800000 */
[----:B-1----:R-:W-:-:S04]  /*06f0*/  IMAD.WIDE R14, R0, 0x4, R14 ;  /* 0x00000004000e7825 */ /* 0x002fc800078e020e */
[----:B------:R0:W-:Y:S04]  /*0700*/  STG.E.128 desc[UR6][R18.64], R8 ;  /* 0x0000000812007986 */ /* 0x0001e8000c101d06 */
[----:B------:R0:W-:Y:S01]  /*0710*/  @!P4 STG.E desc[UR6][R12.64], R17 ;  /* 0x000000110c00c986 */ /* 0x0001e2000c101906 */
[----:B------:R-:W-:Y:S05]  /*0720*/  @P4 EXIT ;  /* 0x000000000000494d */ /* 0x000fea0003800000 */
[----:B------:R-:W-:Y:S01]  /*0730*/  STG.E desc[UR6][R14.64], R16 ;  /* 0x000000100e007986 */ /* 0x000fe2000c101906 */
[----:B------:R-:W-:Y:S05]  /*0740*/  EXIT ;  /* 0x000000000000794d */ /* 0x000fea0003800000 */
.L_x_0:
[----:B------:R-:W-:-:S00]  /*0750*/  BRA `(.L_x_0) ;  /* 0xfffffffc00fc7947 */ /* 0x000fc0000383ffff */
[----:B------:R-:W-:-:S00]  /*0760*/  NOP ;  /* 0x0000000000007918 */ /* 0x000fc00000000000 */
        /* <DEDUP_REMOVED lines=9> */
.L_x_1:


//--------------------- .nv.global.init           --------------------------
	.section	.nv.global.init,"aw",@progbits
.nv.global.init:
	.type		_$_str,@object
	.size		_$_str,(.L_0 - _$_str)
_$_str:
        /*0000*/ 	.byte	0x5f, 0x5f, 0x43, 0x55, 0x44, 0x41, 0x5f, 0x46, 0x54, 0x5a, 0x00
.L_0:


//--------------------- .nv.shared.triton_per_fused__native_batch_norm_legit_convolution_relu_12 --------------------------
	.section	.nv.shared.triton_per_fused__native_batch_norm_legit_convolution_relu_12,"aw",@nobits
	.sectionflags	@""
	.align	16
	.zero		1024


//--------------------- .nv.constant0.triton_per_fused__native_batch_norm_legit_convolution_relu_12 --------------------------
	.section	.nv.constant0.triton_per_fused__native_batch_norm_legit_convolution_relu_12,"a",@progbits
	.sectionflags	@""
	.align	4
.nv.constant0.triton_per_fused__native_batch_norm_legit_convolution_relu_12:
	.zero		576
